//
// Generated by NVIDIA NVVM Compiler
//
// Compiler Build ID: CL-36424714
// Cuda compilation tools, release 13.0, V13.0.88
// Based on NVVM 20.0.0
//

.version 9.0
.target sm_100
.address_size 64

	// .globl	_Z19game_of_life_kernelILi32ELi16EEvPKbPbi
// _ZZ19game_of_life_kernelILi32ELi16EEvPKbPbiE4tile has been demoted

.visible .entry _Z19game_of_life_kernelILi32ELi16EEvPKbPbi(
	.param .u64 .ptr .align 1 _Z19game_of_life_kernelILi32ELi16EEvPKbPbi_param_0,
	.param .u64 .ptr .align 1 _Z19game_of_life_kernelILi32ELi16EEvPKbPbi_param_1,
	.param .u32 _Z19game_of_life_kernelILi32ELi16EEvPKbPbi_param_2
)
{
	.reg .pred 	%p<44>;
	.reg .b16 	%rs<20>;
	.reg .b32 	%r<104>;
	.reg .b64 	%rd<33>;
	// demoted variable
	.shared .align 4 .b8 _ZZ19game_of_life_kernelILi32ELi16EEvPKbPbiE4tile[2448];
	ld.param.u64 	%rd3, [_Z19game_of_life_kernelILi32ELi16EEvPKbPbi_param_0];
	ld.param.u64 	%rd2, [_Z19game_of_life_kernelILi32ELi16EEvPKbPbi_param_1];
	ld.param.u32 	%r32, [_Z19game_of_life_kernelILi32ELi16EEvPKbPbi_param_2];
	cvta.to.global.u64 	%rd1, %rd3;
	mov.u32 	%r1, %tid.x;
	mov.u32 	%r2, %tid.y;
	mov.u32 	%r33, %ctaid.x;
	shl.b32 	%r34, %r33, 5;
	add.s32 	%r3, %r34, %r1;
	mov.u32 	%r35, %ctaid.y;
	shl.b32 	%r36, %r35, 4;
	add.s32 	%r37, %r36, %r2;
	max.s32 	%r38, %r3, %r37;
	setp.lt.s32 	%p1, %r38, %r32;
	setp.ge.s32 	%p2, %r38, %r32;
	mov.b32 	%r95, 0;
	@%p2 bra 	$L__BB0_2;
	mad.lo.s32 	%r39, %r32, %r37, %r3;
	cvt.s64.s32 	%rd4, %r39;
	add.s64 	%rd5, %rd1, %rd4;
	ld.global.nc.u8 	%rs1, [%rd5];
	cvt.u16.u8 	%rs2, %rs1;
	setp.ne.s16 	%p3, %rs2, 0;
	selp.u32 	%r95, 1, 0, %p3;
$L__BB0_2:
	add.s32 	%r7, %r2, 1;
	mad.lo.s32 	%r8, %r2, 34, 34;
	add.s32 	%r40, %r8, %r1;
	shl.b32 	%r41, %r40, 2;
	mov.u32 	%r42, _ZZ19game_of_life_kernelILi32ELi16EEvPKbPbiE4tile;
	add.s32 	%r9, %r42, %r41;
	st.shared.u32 	[%r9+4], %r95;
	setp.eq.s32 	%p4, %r2, 15;
	@%p4 bra 	$L__BB0_7;
	setp.ne.s32 	%p5, %r2, 0;
	@%p5 bra 	$L__BB0_10;
	setp.ge.s32 	%p8, %r3, %r32;
	setp.eq.s32 	%p9, %r37, 0;
	mov.b32 	%r96, 0;
	or.pred  	%p10, %p8, %p9;
	@%p10 bra 	$L__BB0_6;
	add.s32 	%r50, %r37, -1;
	mad.lo.s32 	%r51, %r32, %r50, %r3;
	cvt.s64.s32 	%rd8, %r51;
	add.s64 	%rd9, %rd1, %rd8;
	ld.global.nc.u8 	%rs5, [%rd9];
	cvt.u16.u8 	%rs6, %rs5;
	setp.ne.s16 	%p11, %rs6, 0;
	selp.u32 	%r96, 1, 0, %p11;
$L__BB0_6:
	shl.b32 	%r52, %r1, 2;
	add.s32 	%r54, %r42, %r52;
	st.shared.u32 	[%r54+4], %r96;
	bra.uni 	$L__BB0_10;
$L__BB0_7:
	add.s32 	%r12, %r37, 1;
	max.s32 	%r44, %r3, %r12;
	setp.ge.s32 	%p6, %r44, %r32;
	mov.b32 	%r97, 0;
	@%p6 bra 	$L__BB0_9;
	mad.lo.s32 	%r45, %r32, %r12, %r3;
	cvt.s64.s32 	%rd6, %r45;
	add.s64 	%rd7, %rd1, %rd6;
	ld.global.nc.u8 	%rs3, [%rd7];
	cvt.u16.u8 	%rs4, %rs3;
	setp.ne.s16 	%p7, %rs4, 0;
	selp.u32 	%r97, 1, 0, %p7;
$L__BB0_9:
	shl.b32 	%r46, %r1, 2;
	add.s32 	%r48, %r42, %r46;
	st.shared.u32 	[%r48+2316], %r97;
$L__BB0_10:
	setp.eq.s32 	%p12, %r1, 31;
	@%p12 bra 	$L__BB0_19;
	setp.ne.s32 	%p13, %r1, 0;
	@%p13 bra 	$L__BB0_32;
	setp.ge.s32 	%p24, %r37, %r32;
	setp.lt.s32 	%p25, %r3, 1;
	mov.b32 	%r98, 0;
	or.pred  	%p26, %p25, %p24;
	@%p26 bra 	$L__BB0_14;
	mad.lo.s32 	%r68, %r32, %r37, %r3;
	add.s32 	%r69, %r68, -1;
	cvt.u64.u32 	%rd22, %r69;
	add.s64 	%rd23, %rd1, %rd22;
	ld.global.nc.u8 	%rs13, [%rd23];
	cvt.u16.u8 	%rs14, %rs13;
	setp.ne.s16 	%p27, %rs14, 0;
	selp.u32 	%r98, 1, 0, %p27;
$L__BB0_14:
	mad.lo.s32 	%r71, %r7, 136, %r42;
	st.shared.u32 	[%r71], %r98;
	setp.eq.s32 	%p28, %r2, 15;
	@%p28 bra 	$L__BB0_26;
	setp.ne.s32 	%p29, %r2, 0;
	@%p29 bra 	$L__BB0_32;
	setp.lt.s32 	%p34, %r3, 1;
	setp.eq.s32 	%p35, %r37, 0;
	mov.b32 	%r99, 0;
	or.pred  	%p36, %p34, %p35;
	@%p36 bra 	$L__BB0_18;
	add.s32 	%r76, %r37, -1;
	mul.lo.s32 	%r77, %r32, %r76;
	cvt.s64.s32 	%rd26, %r77;
	cvt.u64.u32 	%rd27, %r3;
	add.s64 	%rd28, %rd27, %rd26;
	add.s64 	%rd29, %rd1, %rd28;
	ld.global.nc.u8 	%rs17, [%rd29+-1];
	cvt.u16.u8 	%rs18, %rs17;
	setp.ne.s16 	%p37, %rs18, 0;
	selp.u32 	%r99, 1, 0, %p37;
$L__BB0_18:
	st.shared.u32 	[_ZZ19game_of_life_kernelILi32ELi16EEvPKbPbiE4tile], %r99;
	bra.uni 	$L__BB0_32;
$L__BB0_19:
	add.s32 	%r16, %r3, 1;
	max.s32 	%r56, %r16, %r37;
	setp.ge.s32 	%p14, %r56, %r32;
	mov.b32 	%r100, 0;
	@%p14 bra 	$L__BB0_21;
	mul.lo.s32 	%r57, %r32, %r37;
	cvt.s64.s32 	%rd10, %r57;
	cvt.s64.s32 	%rd11, %r3;
	add.s64 	%rd12, %rd10, %rd11;
	add.s64 	%rd13, %rd1, %rd12;
	ld.global.nc.u8 	%rs7, [%rd13+1];
	cvt.u16.u8 	%rs8, %rs7;
	setp.ne.s16 	%p15, %rs8, 0;
	selp.u32 	%r100, 1, 0, %p15;
$L__BB0_21:
	shl.b32 	%r58, %r8, 2;
	add.s32 	%r60, %r42, %r58;
	st.shared.u32 	[%r60+132], %r100;
	setp.eq.s32 	%p16, %r2, 15;
	@%p16 bra 	$L__BB0_29;
	setp.ne.s32 	%p17, %r2, 0;
	@%p17 bra 	$L__BB0_32;
	setp.ge.s32 	%p20, %r16, %r32;
	setp.eq.s32 	%p21, %r37, 0;
	mov.b32 	%r101, 0;
	or.pred  	%p22, %p20, %p21;
	@%p22 bra 	$L__BB0_25;
	add.s32 	%r65, %r37, -1;
	mul.lo.s32 	%r66, %r32, %r65;
	cvt.s64.s32 	%rd18, %r66;
	cvt.s64.s32 	%rd19, %r3;
	add.s64 	%rd20, %rd18, %rd19;
	add.s64 	%rd21, %rd1, %rd20;
	ld.global.nc.u8 	%rs11, [%rd21+1];
	cvt.u16.u8 	%rs12, %rs11;
	setp.ne.s16 	%p23, %rs12, 0;
	selp.u32 	%r101, 1, 0, %p23;
$L__BB0_25:
	st.shared.u32 	[_ZZ19game_of_life_kernelILi32ELi16EEvPKbPbiE4tile+132], %r101;
	bra.uni 	$L__BB0_32;
$L__BB0_26:
	setp.lt.s32 	%p30, %r3, 1;
	add.s32 	%r24, %r37, 1;
	setp.ge.s32 	%p31, %r24, %r32;
	mov.b32 	%r102, 0;
	or.pred  	%p32, %p30, %p31;
	@%p32 bra 	$L__BB0_28;
	mad.lo.s32 	%r73, %r32, %r24, %r3;
	add.s32 	%r74, %r73, -1;
	cvt.u64.u32 	%rd24, %r74;
	add.s64 	%rd25, %rd1, %rd24;
	ld.global.nc.u8 	%rs15, [%rd25];
	cvt.u16.u8 	%rs16, %rs15;
	setp.ne.s16 	%p33, %rs16, 0;
	selp.u32 	%r102, 1, 0, %p33;
$L__BB0_28:
	st.shared.u32 	[_ZZ19game_of_life_kernelILi32ELi16EEvPKbPbiE4tile+2312], %r102;
	bra.uni 	$L__BB0_32;
$L__BB0_29:
	add.s32 	%r27, %r37, 1;
	max.s32 	%r62, %r16, %r27;
	setp.ge.s32 	%p18, %r62, %r32;
	mov.b32 	%r103, 0;
	@%p18 bra 	$L__BB0_31;
	mul.lo.s32 	%r63, %r32, %r27;
	cvt.s64.s32 	%rd14, %r63;
	cvt.s64.s32 	%rd15, %r3;
	add.s64 	%rd16, %rd14, %rd15;
	add.s64 	%rd17, %rd1, %rd16;
	ld.global.nc.u8 	%rs9, [%rd17+1];
	cvt.u16.u8 	%rs10, %rs9;
	setp.ne.s16 	%p19, %rs10, 0;
	selp.u32 	%r103, 1, 0, %p19;
$L__BB0_31:
	st.shared.u32 	[_ZZ19game_of_life_kernelILi32ELi16EEvPKbPbiE4tile+2444], %r103;
$L__BB0_32:
	bar.sync 	0;
	not.pred 	%p38, %p1;
	@%p38 bra 	$L__BB0_34;
	ld.shared.u32 	%r78, [%r9+-136];
	ld.shared.u32 	%r79, [%r9+-132];
	add.s32 	%r80, %r79, %r78;
	ld.shared.u32 	%r81, [%r9+-128];
	add.s32 	%r82, %r80, %r81;
	ld.shared.u32 	%r83, [%r9];
	add.s32 	%r84, %r82, %r83;
	ld.shared.u32 	%r85, [%r9+8];
	add.s32 	%r86, %r84, %r85;
	ld.shared.u32 	%r87, [%r9+136];
	add.s32 	%r88, %r86, %r87;
	ld.shared.u32 	%r89, [%r9+140];
	add.s32 	%r90, %r88, %r89;
	ld.shared.u32 	%r91, [%r9+144];
	add.s32 	%r92, %r90, %r91;
	ld.shared.u32 	%r93, [%r9+4];
	setp.eq.s32 	%p39, %r92, 3;
	setp.eq.s32 	%p40, %r93, 1;
	setp.eq.s32 	%p41, %r92, 2;
	and.pred  	%p42, %p40, %p41;
	or.pred  	%p43, %p39, %p42;
	selp.u16 	%rs19, 1, 0, %p43;
	mad.lo.s32 	%r94, %r32, %r37, %r3;
	cvt.s64.s32 	%rd30, %r94;
	cvta.to.global.u64 	%rd31, %rd2;
	add.s64 	%rd32, %rd31, %rd30;
	st.global.u8 	[%rd32], %rs19;
$L__BB0_34:
	ret;

}


// ===== COMPILED SASS (sm_100) =====

	.target	sm_100

	.elftype	@"ET_EXEC"


//--------------------- .note.nv.tkinfo           --------------------------
	.section	.note.nv.tkinfo,"",@"SHT_NOTE"
	.sectionflags	@"SHF_NOTE_NV_TKINFO"
	.tkinfo
        /*0018*/ 	.word	0x00000002
        /*0030*/ 	.string	""
        /*0030*/ 	.string	"ptxas"
        /*0030*/ 	.string	"Cuda compilation tools, release 13.0, V13.0.88"
        /*0030*/ 	.string	"Build cuda_13.0.r13.0/compiler.36424714_0"
        /*0030*/ 	.string	"-arch sm_100 -m 64 "



//--------------------- .note.nv.cuinfo           --------------------------
	.section	.note.nv.cuinfo,"",@"SHT_NOTE"
	.sectionflags	@"SHF_NOTE_NV_CUINFO"
        /*0018*/ 	.short	0x0002
        /*001a*/ 	.short	0x0064
        /*001c*/ 	.short	0x0082
	.zero		2


//--------------------- .nv.info                  --------------------------
	.section	.nv.info,"",@"SHT_CUDA_INFO"
	.align	4


	//----- nvinfo : EIATTR_REGCOUNT
	.align		4
        /*0000*/ 	.byte	0x04, 0x2f
        /*0002*/ 	.short	(.L_1 - .L_0)
	.align		4
.L_0:
        /*0004*/ 	.word	index@(_Z19game_of_life_kernelILi32ELi16EEvPKbPbi)
        /*0008*/ 	.word	0x0000000f


	//----- nvinfo : EIATTR_FRAME_SIZE
	.align		4
.L_1:
        /*000c*/ 	.byte	0x04, 0x11
        /*000e*/ 	.short	(.L_3 - .L_2)
	.align		4
.L_2:
        /*0010*/ 	.word	index@(_Z19game_of_life_kernelILi32ELi16EEvPKbPbi)
        /*0014*/ 	.word	0x00000000


	//----- nvinfo : EIATTR_MIN_STACK_SIZE
	.align		4
.L_3:
        /*0018*/ 	.byte	0x04, 0x12
        /*001a*/ 	.short	(.L_5 - .L_4)
	.align		4
.L_4:
        /*001c*/ 	.word	index@(_Z19game_of_life_kernelILi32ELi16EEvPKbPbi)
        /*0020*/ 	.word	0x00000000
.L_5:


//--------------------- .nv.compat                --------------------------
	.section	.nv.compat,"",@"SHT_CUDA_COMPAT_INFO"
	.align	4
        /*0000*/ 	.byte	0x02, 0x09, 0x00, 0x00, 0x02, 0x02, 0x01, 0x00, 0x02, 0x05, 0x05, 0x00, 0x03, 0x07, 0x01, 0x01
        /*0010*/ 	.byte	0x02, 0x03, 0x00, 0x00, 0x02, 0x06, 0x01, 0x00, 0x04, 0x0b, 0x08, 0x00, 0x09, 0x00, 0x00, 0x00
        /*0020*/ 	.byte	0x00, 0x00, 0x00, 0x00


//--------------------- .nv.info._Z19game_of_life_kernelILi32ELi16EEvPKbPbi --------------------------
	.section	.nv.info._Z19game_of_life_kernelILi32ELi16EEvPKbPbi,"",@"SHT_CUDA_INFO"
	.sectionflags	@""
	.align	4


	//----- nvinfo : EIATTR_CUDA_API_VERSION
	.align		4
        /*0000*/ 	.byte	0x04, 0x37
        /*0002*/ 	.short	(.L_7 - .L_6)
.L_6:
        /*0004*/ 	.word	0x00000082


	//----- nvinfo : EIATTR_KPARAM_INFO
	.align		4
.L_7:
        /*0008*/ 	.byte	0x04, 0x17
        /*000a*/ 	.short	(.L_9 - .L_8)
.L_8:
        /*000c*/ 	.word	0x00000000
        /*0010*/ 	.short	0x0002
        /*0012*/ 	.short	0x0010
        /*0014*/ 	.byte	0x00, 0xf0, 0x11, 0x00


	//----- nvinfo : EIATTR_KPARAM_INFO
	.align		4
.L_9:
        /*0018*/ 	.byte	0x04, 0x17
        /*001a*/ 	.short	(.L_11 - .L_10)
.L_10:
        /*001c*/ 	.word	0x00000000
        /*0020*/ 	.short	0x0001
        /*0022*/ 	.short	0x0008
        /*0024*/ 	.byte	0x00, 0xf5, 0x21, 0x00


	//----- nvinfo : EIATTR_KPARAM_INFO
	.align		4
.L_11:
        /*0028*/ 	.byte	0x04, 0x17
        /*002a*/ 	.short	(.L_13 - .L_12)
.L_12:
        /*002c*/ 	.word	0x00000000
        /*0030*/ 	.short	0x0000
        /*0032*/ 	.short	0x0000
        /*0034*/ 	.byte	0x00, 0xf5, 0x21, 0x00


	//----- nvinfo : EIATTR_SPARSE_MMA_MASK
	.align		4
.L_13:
        /*0038*/ 	.byte	0x03, 0x50
        /*003a*/ 	.short	0x0000


	//----- nvinfo : EIATTR_MAXREG_COUNT
	.align		4
        /*003c*/ 	.byte	0x03, 0x1b
        /*003e*/ 	.short	0x00ff


	//----- nvinfo : EIATTR_NUM_BARRIERS
	.align		4
        /*0040*/ 	.byte	0x02, 0x4c
        /*0042*/ 	.byte	0x01
	.zero		1


	//----- nvinfo : EIATTR_MERCURY_ISA_VERSION
	.align		4
        /*0044*/ 	.byte	0x03, 0x5f
        /*0046*/ 	.short	0x0101


	//----- nvinfo : EIATTR_VRC_CTA_INIT_COUNT
	.align		4
        /*0048*/ 	.byte	0x02, 0x4a
	.zero		1
	.zero		1


	//----- nvinfo : EIATTR_EXIT_INSTR_OFFSETS
	.align		4
        /*004c*/ 	.byte	0x04, 0x1c
        /*004e*/ 	.short	(.L_15 - .L_14)


	//   ....[0]....
.L_14:
        /*0050*/ 	.word	0x00000b60


	//   ....[1]....
        /*0054*/ 	.word	0x00000cd0


	//----- nvinfo : EIATTR_CRS_STACK_SIZE
	.align		4
.L_15:
        /*0058*/ 	.byte	0x04, 0x1e
        /*005a*/ 	.short	(.L_17 - .L_16)
.L_16:
        /*005c*/ 	.word	0x00000000


	//----- nvinfo : EIATTR_CBANK_PARAM_SIZE
	.align		4
.L_17:
        /*0060*/ 	.byte	0x03, 0x19
        /*0062*/ 	.short	0x0014


	//----- nvinfo : EIATTR_PARAM_CBANK
	.align		4
        /*0064*/ 	.byte	0x04, 0x0a
        /*0066*/ 	.short	(.L_19 - .L_18)
	.align		4
.L_18:
        /*0068*/ 	.word	index@(.nv.constant0._Z19game_of_life_kernelILi32ELi16EEvPKbPbi)
        /*006c*/ 	.short	0x0380
        /*006e*/ 	.short	0x0014


	//----- nvinfo : EIATTR_SW_WAR
	.align		4
.L_19:
        /*0070*/ 	.byte	0x04, 0x36
        /*0072*/ 	.short	(.L_21 - .L_20)
.L_20:
        /*0074*/ 	.word	0x00000008
.L_21:


//--------------------- .nv.callgraph             --------------------------
	.section	.nv.callgraph,"",@"SHT_CUDA_CALLGRAPH"
	.align	4
	.sectionentsize	8
	.align		4
        /*0000*/ 	.word	0x00000000
	.align		4
        /*0004*/ 	.word	0xffffffff
	.align		4
        /*0008*/ 	.word	0x00000000
	.align		4
        /*000c*/ 	.word	0xfffffffe
	.align		4
        /*0010*/ 	.word	0x00000000
	.align		4
        /*0014*/ 	.word	0xfffffffd
	.align		4
        /*0018*/ 	.word	0x00000000
	.align		4
        /*001c*/ 	.word	0xfffffffc


//--------------------- .text._Z19game_of_life_kernelILi32ELi16EEvPKbPbi --------------------------
	.section	.text._Z19game_of_life_kernelILi32ELi16EEvPKbPbi,"ax",@progbits
	.align	128
        .global         _Z19game_of_life_kernelILi32ELi16EEvPKbPbi
        .type           _Z19game_of_life_kernelILi32ELi16EEvPKbPbi,@function
        .size           _Z19game_of_life_kernelILi32ELi16EEvPKbPbi,(.L_x_23 - _Z19game_of_life_kernelILi32ELi16EEvPKbPbi)
        .other          _Z19game_of_life_kernelILi32ELi16EEvPKbPbi,@"STO_CUDA_ENTRY STV_DEFAULT"
_Z19game_of_life_kernelILi32ELi16EEvPKbPbi:
.text._Z19game_of_life_kernelILi32ELi16EEvPKbPbi:
[----:B------:R-:W-:Y:S01]  /*0000*/  LDC R1, c[0x0][0x37c] ;  /* 0x0000df00ff017b82 */ /* 0x000fe20000000800 */
[----:B------:R-:W0:Y:S01]  /*0010*/  S2R R5, SR_TID.X ;  /* 0x0000000000057919 */ /* 0x000e220000002100 */
[----:B------:R-:W1:Y:S01]  /*0020*/  LDCU UR8, c[0x0][0x390] ;  /* 0x00007200ff0877ac */ /* 0x000e620008000800 */
[----:B------:R-:W0:Y:S01]  /*0030*/  S2R R0, SR_CTAID.X ;  /* 0x0000000000007919 */ /* 0x000e220000002500 */
[----:B------:R-:W2:Y:S01]  /*0040*/  LDCU.64 UR6, c[0x0][0x358] ;  /* 0x00006b00ff0677ac */ /* 0x000ea20008000a00 */
[----:B------:R-:W3:Y:S01]  /*0050*/  S2R R4, SR_TID.Y ;  /* 0x0000000000047919 */ /* 0x000ee20000002200 */
[----:B------:R-:W3:Y:S01]  /*0060*/  S2R R7, SR_CTAID.Y ;  /* 0x0000000000077919 */ /* 0x000ee20000002600 */
[----:B0-----:R-:W-:Y:S02]  /*0070*/  IMAD R3, R0, 0x20, R5 ;  /* 0x0000002000037824 */ /* 0x001fe400078e0205 */
[----:B---3--:R-:W-:-:S05]  /*0080*/  IMAD R0, R7, 0x10, R4 ;  /* 0x0000001007007824 */ /* 0x008fca00078e0204 */
[----:B------:R-:W-:-:S04]  /*0090*/  VIMNMX R8, PT, PT, R3, R0, !PT ;  /* 0x0000000003087248 */ /* 0x000fc80007fe0100 */
[----:B-1----:R-:W-:-:S13]  /*00a0*/  ISETP.GE.AND P1, PT, R8, UR8, PT ;  /* 0x0000000808007c0c */ /* 0x002fda000bf26270 */
[----:B------:R-:W0:Y:S01]  /*00b0*/  @!P1 LDC.64 R6, c[0x0][0x380] ;  /* 0x0000e000ff069b82 */ /* 0x000e220000000a00 */
[----:B------:R-:W-:-:S05]  /*00c0*/  @!P1 IMAD R2, R0, UR8, R3 ;  /* 0x0000000800029c24 */ /* 0x000fca000f8e0203 */
[----:B0-----:R-:W-:-:S04]  /*00d0*/  @!P1 IADD3 R6, P0, PT, R2, R6, RZ ;  /* 0x0000000602069210 */ /* 0x001fc80007f1e0ff */
[----:B------:R-:W-:-:S05]  /*00e0*/  @!P1 LEA.HI.X.SX32 R7, R2, R7, 0x1, P0 ;  /* 0x0000000702079211 */ /* 0x000fca00000f0eff */
[----:B--2---:R-:W2:Y:S01]  /*00f0*/  @!P1 LDG.E.U8.CONSTANT R6, desc[UR6][R6.64] ;  /* 0x0000000606069981 */ /* 0x004ea2000c1e9100 */
[----:B------:R-:W0:Y:S01]  /*0100*/  S2UR UR5, SR_CgaCtaId ;  /* 0x00000000000579c3 */ /* 0x000e220000008800 */
[----:B------:R-:W-:Y:S01]  /*0110*/  IMAD.MOV.U32 R9, RZ, RZ, 0x22 ;  /* 0x00000022ff097424 */ /* 0x000fe200078e00ff */
[----:B------:R-:W-:Y:S01]  /*0120*/  UMOV UR4, 0x400 ;  /* 0x0000040000047882 */ /* 0x000fe20000000000 */
[C---:B------:R-:W-:Y:S01]  /*0130*/  ISETP.NE.AND P2, PT, R4.reuse, 0xf, PT ;  /* 0x0000000f0400780c */ /* 0x040fe20003f45270 */
[----:B------:R-:W-:Y:S01]  /*0140*/  BSSY.RECONVERGENT B0, `(.L_x_0) ;  /* 0x000002e000007945 */ /* 0x000fe20003800200 */
[----:B------:R-:W-:Y:S02]  /*0150*/  IMAD R2, R4, R9, 0x22 ;  /* 0x0000002204027424 */ /* 0x000fe400078e0209 */
[----:B------:R-:W-:Y:S02]  /*0160*/  IMAD.MOV.U32 R9, RZ, RZ, RZ ;  /* 0x000000ffff097224 */ /* 0x000fe400078e00ff */
[----:B------:R-:W-:Y:S01]  /*0170*/  IMAD.IADD R2, R2, 0x1, R5 ;  /* 0x0000000102027824 */ /* 0x000fe200078e0205 */
[----:B0-----:R-:W-:-:S06]  /*0180*/  ULEA UR4, UR5, UR4, 0x18 ;  /* 0x0000000405047291 */ /* 0x001fcc000f8ec0ff */
[----:B------:R-:W-:Y:S02]  /*0190*/  LEA R2, R2, UR4, 0x2 ;  /* 0x0000000402027c11 */ /* 0x000fe4000f8e10ff */
[----:B--2---:R-:W-:-:S04]  /*01a0*/  @!P1 ISETP.NE.AND P0, PT, R6, RZ, PT ;  /* 0x000000ff0600920c */ /* 0x004fc80003f05270 */
[----:B------:R-:W-:Y:S02]  /*01b0*/  @!P1 SEL R9, RZ, 0x1, !P0 ;  /* 0x00000001ff099807 */ /* 0x000fe40004000000 */
[----:B------:R-:W-:-:S03]  /*01c0*/  ISETP.GE.AND P1, PT, R8, UR8, PT ;  /* 0x0000000808007c0c */ /* 0x000fc6000bf26270 */
[----:B------:R0:W-:Y:S01]  /*01d0*/  STS [R2+0x4], R9 ;  /* 0x0000040902007388 */ /* 0x0001e20000000800 */
[----:B------:R-:W-:Y:S09]  /*01e0*/  @!P2 BRA `(.L_x_1) ;  /* 0x00000000004ca947 */ /* 0x000ff20003800000 */
[----:B------:R-:W-:-:S13]  /*01f0*/  ISETP.NE.AND P0, PT, R4, RZ, PT ;  /* 0x000000ff0400720c */ /* 0x000fda0003f05270 */
[----:B------:R-:W-:Y:S05]  /*0200*/  @P0 BRA `(.L_x_2) ;  /* 0x0000000000840947 */ /* 0x000fea0003800000 */
[----:B------:R-:W-:Y:S01]  /*0210*/  ISETP.NE.AND P0, PT, R0, RZ, PT ;  /* 0x000000ff0000720c */ /* 0x000fe20003f05270 */
[----:B------:R-:W-:Y:S01]  /*0220*/  BSSY.RECONVERGENT B1, `(.L_x_3) ;  /* 0x000000d000017945 */ /* 0x000fe20003800200 */
[----:B0-----:R-:W-:Y:S01]  /*0230*/  LEA R9, R5, UR4, 0x2 ;  /* 0x0000000405097c11 */ /* 0x001fe2000f8e10ff */
[----:B------:R-:W-:Y:S01]  /*0240*/  IMAD.MOV.U32 R8, RZ, RZ, RZ ;  /* 0x000000ffff087224 */ /* 0x000fe200078e00ff */
[----:B------:R-:W-:-:S13]  /*0250*/  ISETP.GE.OR P0, PT, R3, UR8, !P0 ;  /* 0x0000000803007c0c */ /* 0x000fda000c706670 */
[----:B------:R-:W-:Y:S05]  /*0260*/  @P0 BRA `(.L_x_4) ;  /* 0x0000000000200947 */ /* 0x000fea0003800000 */
[----:B------:R-:W0:Y:S01]  /*0270*/  LDCU.64 UR10, c[0x0][0x380] ;  /* 0x00007000ff0a77ac */ /* 0x000e220008000a00 */
[----:B------:R-:W-:-:S04]  /*0280*/  VIADD R6, R0, 0xffffffff ;  /* 0xffffffff00067836 */ /* 0x000fc80000000000 */
[----:B------:R-:W-:-:S05]  /*0290*/  IMAD R7, R6, UR8, R3 ;  /* 0x0000000806077c24 */ /* 0x000fca000f8e0203 */
[----:B0-----:R-:W-:-:S04]  /*02a0*/  IADD3 R6, P0, PT, R7, UR10, RZ ;  /* 0x0000000a07067c10 */ /* 0x001fc8000ff1e0ff */
[----:B------:R-:W-:-:S05]  /*02b0*/  LEA.HI.X.SX32 R7, R7, UR11, 0x1, P0 ;  /* 0x0000000b07077c11 */ /* 0x000fca00080f0eff */
[----:B------:R-:W2:Y:S02]  /*02c0*/  LDG.E.U8.CONSTANT R6, desc[UR6][R6.64] ;  /* 0x0000000606067981 */ /* 0x000ea4000c1e9100 */
[----:B--2---:R-:W-:-:S04]  /*02d0*/  ISETP.NE.AND P0, PT, R6, RZ, PT ;  /* 0x000000ff0600720c */ /* 0x004fc80003f05270 */
[----:B------:R-:W-:-:S09]  /*02e0*/  SEL R8, RZ, 0x1, !P0 ;  /* 0x00000001ff087807 */ /* 0x000fd20004000000 */
.L_x_4:
[----:B------:R-:W-:Y:S05]  /*02f0*/  BSYNC.RECONVERGENT B1 ;  /* 0x0000000000017941 */ /* 0x000fea0003800200 */
.L_x_3:
[----:B------:R1:W-:Y:S01]  /*0300*/  STS [R9+0x4], R8 ;  /* 0x0000040809007388 */ /* 0x0003e20000000800 */
[----:B------:R-:W-:Y:S05]  /*0310*/  BRA `(.L_x_2) ;  /* 0x0000000000407947 */ /* 0x000fea0003800000 */
.L_x_1:
[----:B------:R-:W-:Y:S01]  /*0320*/  VIADD R6, R0, 0x1 ;  /* 0x0000000100067836 */ /* 0x000fe20000000000 */
[----:B------:R-:W-:Y:S01]  /*0330*/  BSSY.RECONVERGENT B1, `(.L_x_5) ;  /* 0x000000d000017945 */ /* 0x000fe20003800200 */
[----:B0-----:R-:W-:Y:S01]  /*0340*/  LEA R9, R5, UR4, 0x2 ;  /* 0x0000000405097c11 */ /* 0x001fe2000f8e10ff */
[----:B------:R-:W-:Y:S02]  /*0350*/  IMAD.MOV.U32 R8, RZ, RZ, RZ ;  /* 0x000000ffff087224 */ /* 0x000fe400078e00ff */
[----:B------:R-:W-:-:S04]  /*0360*/  VIMNMX R7, PT, PT, R3, R6, !PT ;  /* 0x0000000603077248 */ /* 0x000fc80007fe0100 */
[----:B------:R-:W-:-:S13]  /*0370*/  ISETP.GE.AND P0, PT, R7, UR8, PT ;  /* 0x0000000807007c0c */ /* 0x000fda000bf06270 */
[----:B------:R-:W-:Y:S05]  /*0380*/  @P0 BRA `(.L_x_6) ;  /* 0x00000000001c0947 */ /* 0x000fea0003800000 */
[----:B------:R-:W0:Y:S01]  /*0390*/  LDCU.64 UR10, c[0x0][0x380] ;  /* 0x00007000ff0a77ac */ /* 0x000e220008000a00 */
[----:B------:R-:W-:-:S05]  /*03a0*/  IMAD R7, R6, UR8, R3 ;  /* 0x0000000806077c24 */ /* 0x000fca000f8e0203 */
[----:B0-----:R-:W-:-:S04]  /*03b0*/  IADD3 R6, P0, PT, R7, UR10, RZ ;  /* 0x0000000a07067c10 */ /* 0x001fc8000ff1e0ff */
[----:B------:R-:W-:-:S05]  /*03c0*/  LEA.HI.X.SX32 R7, R7, UR11, 0x1, P0 ;  /* 0x0000000b07077c11 */ /* 0x000fca00080f0eff */
[----:B------:R-:W2:Y:S02]  /*03d0*/  LDG.E.U8.CONSTANT R6, desc[UR6][R6.64] ;  /* 0x0000000606067981 */ /* 0x000ea4000c1e9100 */
[----:B--2---:R-:W-:-:S04]  /*03e0*/  ISETP.NE.AND P0, PT, R6, RZ, PT ;  /* 0x000000ff0600720c */ /* 0x004fc80003f05270 */
[----:B------:R-:W-:-:S09]  /*03f0*/  SEL R8, RZ, 0x1, !P0 ;  /* 0x00000001ff087807 */ /* 0x000fd20004000000 */
.L_x_6:
[----:B------:R-:W-:Y:S05]  /*0400*/  BSYNC.RECONVERGENT B1 ;  /* 0x0000000000017941 */ /* 0x000fea0003800200 */
.L_x_5:
[----:B------:R2:W-:Y:S02]  /*0410*/  STS [R9+0x90c], R8 ;  /* 0x00090c0809007388 */ /* 0x0005e40000000800 */
.L_x_2:
[----:B------:R-:W-:Y:S05]  /*0420*/  BSYNC.RECONVERGENT B0 ;  /* 0x0000000000007941 */ /* 0x000fea0003800200 */
.L_x_0:
[----:B------:R-:W-:Y:S01]  /*0430*/  ISETP.NE.AND P0, PT, R5, 0x1f, PT ;  /* 0x0000001f0500780c */ /* 0x000fe20003f05270 */
[----:B------:R-:W-:-:S12]  /*0440*/  BSSY.RECONVERGENT B0, `(.L_x_7) ;  /* 0x0000070000007945 */ /* 0x000fd80003800200 */
[----:B------:R-:W-:Y:S05]  /*0450*/  @!P0 BRA `(.L_x_8) ;  /* 0x0000000000e08947 */ /* 0x000fea0003800000 */
[----:B------:R-:W-:-:S13]  /*0460*/  ISETP.NE.AND P0, PT, R5, RZ, PT ;  /* 0x000000ff0500720c */ /* 0x000fda0003f05270 */
[----:B------:R-:W-:Y:S05]  /*0470*/  @P0 BRA `(.L_x_9) ;  /* 0x0000000400b00947 */ /* 0x000fea0003800000 */
[----:B------:R-:W-:Y:S01]  /*0480*/  ISETP.GE.AND P0, PT, R0, UR8, PT ;  /* 0x0000000800007c0c */ /* 0x000fe2000bf06270 */
[----:B------:R-:W-:Y:S01]  /*0490*/  IMAD.U32 R5, RZ, RZ, UR4 ;  /* 0x00000004ff057e24 */ /* 0x000fe2000f8e00ff */
[----:B------:R-:W-:Y:S02]  /*04a0*/  BSSY.RECONVERGENT B1, `(.L_x_10) ;  /* 0x000000d000017945 */ /* 0x000fe40003800200 */
[----:B------:R-:W-:Y:S01]  /*04b0*/  ISETP.LT.OR P0, PT, R3, 0x1, P0 ;  /* 0x000000010300780c */ /* 0x000fe20000701670 */
[----:B-12---:R-:W-:Y:S02]  /*04c0*/  IMAD R8, R4, 0x88, R5 ;  /* 0x0000008804087824 */ /* 0x006fe400078e0205 */
[----:B------:R-:W-:-:S10]  /*04d0*/  IMAD.MOV.U32 R5, RZ, RZ, RZ ;  /* 0x000000ffff057224 */ /* 0x000fd400078e00ff */
[----:B------:R-:W-:Y:S05]  /*04e0*/  @P0 BRA `(.L_x_11) ;  /* 0x0000000000200947 */ /* 0x000fea0003800000 */
[----:B------:R-:W1:Y:S01]  /*04f0*/  LDCU.64 UR10, c[0x0][0x380] ;  /* 0x00007000ff0a77ac */ /* 0x000e620008000a00 */
[----:B------:R-:W-:-:S04]  /*0500*/  IMAD R6, R0, UR8, R3 ;  /* 0x0000000800067c24 */ /* 0x000fc8000f8e0203 */
[----:B------:R-:W-:-:S05]  /*0510*/  VIADD R6, R6, 0xffffffff ;  /* 0xffffffff06067836 */ /* 0x000fca0000000000 */
[----:B-1----:R-:W-:-:S05]  /*0520*/  IADD3 R6, P0, PT, R6, UR10, RZ ;  /* 0x0000000a06067c10 */ /* 0x002fca000ff1e0ff */
[----:B------:R-:W-:-:S05]  /*0530*/  IMAD.X R7, RZ, RZ, UR11, P0 ;  /* 0x0000000bff077e24 */ /* 0x000fca00080e06ff */
[----:B------:R-:W2:Y:S02]  /*0540*/  LDG.E.U8.CONSTANT R6, desc[UR6][R6.64] ;  /* 0x0000000606067981 */ /* 0x000ea4000c1e9100 */
[----:B--2---:R-:W-:-:S04]  /*0550*/  ISETP.NE.AND P0, PT, R6, RZ, PT ;  /* 0x000000ff0600720c */ /* 0x004fc80003f05270 */
[----:B------:R-:W-:-:S09]  /*0560*/  SEL R5, RZ, 0x1, !P0 ;  /* 0x00000001ff057807 */ /* 0x000fd20004000000 */
.L_x_11:
[----:B------:R-:W-:Y:S05]  /*0570*/  BSYNC.RECONVERGENT B1 ;  /* 0x0000000000017941 */ /* 0x000fea0003800200 */
.L_x_10:
[----:B------:R1:W-:Y:S01]  /*0580*/  STS [R8+0x88], R5 ;  /* 0x0000880508007388 */ /* 0x0003e20000000800 */
[----:B------:R-:W-:Y:S05]  /*0590*/  @!P2 BRA `(.L_x_12) ;  /* 0x00000000004ca947 */ /* 0x000fea0003800000 */
[----:B------:R-:W-:-:S13]  /*05a0*/  ISETP.NE.AND P0, PT, R4, RZ, PT ;  /* 0x000000ff0400720c */ /* 0x000fda0003f05270 */
[----:B------:R-:W-:Y:S05]  /*05b0*/  @P0 BRA `(.L_x_9) ;  /* 0x0000000400600947 */ /* 0x000fea0003800000 */
[----:B------:R-:W-:Y:S01]  /*05c0*/  ISETP.NE.AND P0, PT, R0, RZ, PT ;  /* 0x000000ff0000720c */ /* 0x000fe20003f05270 */
[----:B------:R-:W-:Y:S01]  /*05d0*/  BSSY.RECONVERGENT B1, `(.L_x_13) ;  /* 0x000000d000017945 */ /* 0x000fe20003800200 */
[----:B------:R-:W-:Y:S02]  /*05e0*/  IMAD.MOV.U32 R6, RZ, RZ, RZ ;  /* 0x000000ffff067224 */ /* 0x000fe400078e00ff */
[----:B------:R-:W-:-:S13]  /*05f0*/  ISETP.LT.OR P0, PT, R3, 0x1, !P0 ;  /* 0x000000010300780c */ /* 0x000fda0004701670 */
[----:B------:R-:W-:Y:S05]  /*0600*/  @P0 BRA `(.L_x_14) ;  /* 0x0000000000240947 */ /* 0x000fea0003800000 */
[----:B------:R-:W2:Y:S01]  /*0610*/  LDCU.64 UR10, c[0x0][0x380] ;  /* 0x00007000ff0a77ac */ /* 0x000ea20008000a00 */
[----:B------:R-:W-:-:S04]  /*0620*/  VIADD R4, R0, 0xffffffff ;  /* 0xffffffff00047836 */ /* 0x000fc80000000000 */
[----:B------:R-:W-:-:S05]  /*0630*/  IMAD R4, R4, UR8, RZ ;  /* 0x0000000804047c24 */ /* 0x000fca000f8e02ff */
[--C-:B-1----:R-:W-:Y:S02]  /*0640*/  SHF.R.S32.HI R5, RZ, 0x1f, R4.reuse ;  /* 0x0000001fff057819 */ /* 0x102fe40000011404 */
[----:B--2---:R-:W-:-:S04]  /*0650*/  IADD3 R4, P0, P2, R3, UR10, R4 ;  /* 0x0000000a03047c10 */ /* 0x004fc8000fa1e004 */
[----:B------:R-:W-:-:S05]  /*0660*/  IADD3.X R5, PT, PT, RZ, UR11, R5, P0, P2 ;  /* 0x0000000bff057c10 */ /* 0x000fca00087e4405 */
[----:B------:R-:W2:Y:S02]  /*0670*/  LDG.E.U8.CONSTANT R4, desc[UR6][R4.64+-0x1] ;  /* 0xffffff0604047981 */ /* 0x000ea4000c1e9100 */
[----:B--2---:R-:W-:-:S04]  /*0680*/  ISETP.NE.AND P0, PT, R4, RZ, PT ;  /* 0x000000ff0400720c */ /* 0x004fc80003f05270 */
[----:B------:R-:W-:-:S09]  /*0690*/  SEL R6, RZ, 0x1, !P0 ;  /* 0x00000001ff067807 */ /* 0x000fd20004000000 */
.L_x_14:
[----:B------:R-:W-:Y:S05]  /*06a0*/  BSYNC.RECONVERGENT B1 ;  /* 0x0000000000017941 */ /* 0x000fea0003800200 */
.L_x_13:
[----:B------:R3:W-:Y:S01]  /*06b0*/  STS [UR4], R6 ;  /* 0x00000006ff007988 */ /* 0x0007e20008000804 */
[----:B------:R-:W-:Y:S05]  /*06c0*/  BRA `(.L_x_9) ;  /* 0x00000004001c7947 */ /* 0x000fea0003800000 */
.L_x_12:
[----:B------:R-:W-:Y:S01]  /*06d0*/  VIADD R4, R0, 0x1 ;  /* 0x0000000100047836 */ /* 0x000fe20000000000 */
[----:B------:R-:W-:Y:S01]  /*06e0*/  BSSY.RECONVERGENT B1, `(.L_x_15) ;  /* 0x000000d000017945 */ /* 0x000fe20003800200 */
[----:B------:R-:W-:-:S03]  /*06f0*/  IMAD.MOV.U32 R6, RZ, RZ, RZ ;  /* 0x000000ffff067224 */ /* 0x000fc600078e00ff */
[----:B------:R-:W-:-:S04]  /*0700*/  ISETP.GE.AND P0, PT, R4, UR8, PT ;  /* 0x0000000804007c0c */ /* 0x000fc8000bf06270 */
[----:B------:R-:W-:-:S13]  /*0710*/  ISETP.LT.OR P0, PT, R3, 0x1, P0 ;  /* 0x000000010300780c */ /* 0x000fda0000701670 */
[----:B------:R-:W-:Y:S05]  /*0720*/  @P0 BRA `(.L_x_16) ;  /* 0x0000000000200947 */ /* 0x000fea0003800000 */
[----:B------:R-:W2:Y:S01]  /*0730*/  LDCU.64 UR10, c[0x0][0x380] ;  /* 0x00007000ff0a77ac */ /* 0x000ea20008000a00 */
[----:B------:R-:W-:-:S04]  /*0740*/  IMAD R4, R4, UR8, R3 ;  /* 0x0000000804047c24 */ /* 0x000fc8000f8e0203 */
[----:B------:R-:W-:-:S05]  /*0750*/  VIADD R4, R4, 0xffffffff ;  /* 0xffffffff04047836 */ /* 0x000fca0000000000 */
[----:B--2---:R-:W-:-:S05]  /*0760*/  IADD3 R4, P0, PT, R4, UR10, RZ ;  /* 0x0000000a04047c10 */ /* 0x004fca000ff1e0ff */
[----:B-1----:R-:W-:-:S05]  /*0770*/  IMAD.X R5, RZ, RZ, UR11, P0 ;  /* 0x0000000bff057e24 */ /* 0x002fca00080e06ff */
[----:B------:R-:W2:Y:S02]  /*0780*/  LDG.E.U8.CONSTANT R4, desc[UR6][R4.64] ;  /* 0x0000000604047981 */ /* 0x000ea4000c1e9100 */
[----:B--2---:R-:W-:-:S04]  /*0790*/  ISETP.NE.AND P0, PT, R4, RZ, PT ;  /* 0x000000ff0400720c */ /* 0x004fc80003f05270 */
[----:B------:R-:W-:-:S09]  /*07a0*/  SEL R6, RZ, 0x1, !P0 ;  /* 0x00000001ff067807 */ /* 0x000fd20004000000 */
.L_x_16:
[----:B------:R-:W-:Y:S05]  /*07b0*/  BSYNC.RECONVERGENT B1 ;  /* 0x0000000000017941 */ /* 0x000fea0003800200 */
.L_x_15:
[----:B------:R4:W-:Y:S01]  /*07c0*/  STS [UR4+0x908], R6 ;  /* 0x00090806ff007988 */ /* 0x0009e20008000804 */
[----:B------:R-:W-:Y:S05]  /*07d0*/  BRA `(.L_x_9) ;  /* 0x0000000000d87947 */ /* 0x000fea0003800000 */
.L_x_8:
[----:B------:R-:W-:-:S05]  /*07e0*/  VIADD R5, R3, 0x1 ;  /* 0x0000000103057836 */ /* 0x000fca0000000000 */
[----:B------:R-:W-:-:S04]  /*07f0*/  VIMNMX R6, PT, PT, R0, R5, !PT ;  /* 0x0000000500067248 */ /* 0x000fc80007fe0100 */
[----:B------:R-:W-:-:S13]  /*0800*/  ISETP.GE.AND P0, PT, R6, UR8, PT ;  /* 0x0000000806007c0c */ /* 0x000fda000bf06270 */
[----:B------:R-:W3:Y:S01]  /*0810*/  @!P0 LDC.64 R10, c[0x0][0x380] ;  /* 0x0000e000ff0a8b82 */ /* 0x000ee20000000a00 */
[----:B------:R-:W-:Y:S01]  /*0820*/  @!P0 IMAD R7, R0, UR8, RZ ;  /* 0x0000000800078c24 */ /* 0x000fe2000f8e02ff */
[----:B012---:R-:W-:-:S04]  /*0830*/  @!P0 SHF.R.S32.HI R9, RZ, 0x1f, R3 ;  /* 0x0000001fff098819 */ /* 0x007fc80000011403 */
[----:B------:R-:W-:Y:S02]  /*0840*/  @!P0 SHF.R.S32.HI R8, RZ, 0x1f, R7 ;  /* 0x0000001fff088819 */ /* 0x000fe40000011407 */
[----:B---3--:R-:W-:-:S04]  /*0850*/  @!P0 IADD3 R6, P3, P4, R7, R10, R3 ;  /* 0x0000000a07068210 */ /* 0x008fc80007c7e003 */
[----:B------:R-:W-:-:S05]  /*0860*/  @!P0 IADD3.X R7, PT, PT, R8, R11, R9, P3, P4 ;  /* 0x0000000b08078210 */ /* 0x000fca0001fe8409 */
[----:B------:R-:W2:Y:S01]  /*0870*/  @!P0 LDG.E.U8.CONSTANT R6, desc[UR6][R6.64+0x1] ;  /* 0x0000010606068981 */ /* 0x000ea2000c1e9100 */
[----:B------:R-:W-:Y:S02]  /*0880*/  IMAD.MOV.U32 R9, RZ, RZ, 0x88 ;  /* 0x00000088ff097424 */ /* 0x000fe400078e00ff */
[----:B------:R-:W-:Y:S02]  /*0890*/  IMAD.MOV.U32 R8, RZ, RZ, RZ ;  /* 0x000000ffff087224 */ /* 0x000fe400078e00ff */
[----:B------:R-:W-:Y:S01]  /*08a0*/  IMAD R9, R4, R9, 0x88 ;  /* 0x0000008804097424 */ /* 0x000fe200078e0209 */
[----:B--2---:R-:W-:-:S04]  /*08b0*/  @!P0 ISETP.NE.AND P3, PT, R6, RZ, PT ;  /* 0x000000ff0600820c */ /* 0x004fc80003f65270 */
[----:B------:R-:W-:-:S05]  /*08c0*/  @!P0 SEL R8, RZ, 0x1, !P3 ;  /* 0x00000001ff088807 */ /* 0x000fca0005800000 */
[----:B------:R0:W-:Y:S01]  /*08d0*/  STS [R9+UR4+0x84], R8 ;  /* 0x0000840809007988 */ /* 0x0001e20008000804 */
[----:B------:R-:W-:Y:S05]  /*08e0*/  @!P2 BRA `(.L_x_17) ;  /* 0x000000000050a947 */ /* 0x000fea0003800000 */
[----:B------:R-:W-:-:S13]  /*08f0*/  ISETP.NE.AND P0, PT, R4, RZ, PT ;  /* 0x000000ff0400720c */ /* 0x000fda0003f05270 */
[----:B------:R-:W-:Y:S05]  /*0900*/  @P0 BRA `(.L_x_9) ;  /* 0x00000000008c0947 */ /* 0x000fea0003800000 */
[----:B------:R-:W-:Y:S01]  /*0910*/  ISETP.NE.AND P0, PT, R0, RZ, PT ;  /* 0x000000ff0000720c */ /* 0x000fe20003f05270 */
[----:B------:R-:W-:Y:S01]  /*0920*/  BSSY.RECONVERGENT B1, `(.L_x_18) ;  /* 0x000000e000017945 */ /* 0x000fe20003800200 */
[----:B------:R-:W-:Y:S02]  /*0930*/  IMAD.MOV.U32 R6, RZ, RZ, RZ ;  /* 0x000000ffff067224 */ /* 0x000fe400078e00ff */
[----:B------:R-:W-:-:S13]  /*0940*/  ISETP.GE.OR P0, PT, R5, UR8, !P0 ;  /* 0x0000000805007c0c */ /* 0x000fda000c706670 */
[----:B------:R-:W-:Y:S05]  /*0950*/  @P0 BRA `(.L_x_19) ;  /* 0x0000000000280947 */ /* 0x000fea0003800000 */
[----:B------:R-:W1:Y:S01]  /*0960*/  LDCU.64 UR10, c[0x0][0x380] ;  /* 0x00007000ff0a77ac */ /* 0x000e620008000a00 */
[----:B------:R-:W-:Y:S01]  /*0970*/  VIADD R4, R0, 0xffffffff ;  /* 0xffffffff00047836 */ /* 0x000fe20000000000 */
[----:B------:R-:W-:-:S03]  /*0980*/  SHF.R.S32.HI R6, RZ, 0x1f, R3 ;  /* 0x0000001fff067819 */ /* 0x000fc60000011403 */
[----:B------:R-:W-:-:S05]  /*0990*/  IMAD R4, R4, UR8, RZ ;  /* 0x0000000804047c24 */ /* 0x000fca000f8e02ff */
[----:B------:R-:W-:Y:S02]  /*09a0*/  SHF.R.S32.HI R5, RZ, 0x1f, R4 ;  /* 0x0000001fff057819 */ /* 0x000fe40000011404 */
[----:B-1----:R-:W-:-:S04]  /*09b0*/  IADD3 R4, P0, P2, R4, UR10, R3 ;  /* 0x0000000a04047c10 */ /* 0x002fc8000fa1e003 */
[----:B------:R-:W-:-:S05]  /*09c0*/  IADD3.X R5, PT, PT, R5, UR11, R6, P0, P2 ;  /* 0x0000000b05057c10 */ /* 0x000fca00087e4406 */
[----:B------:R-:W2:Y:S02]  /*09d0*/  LDG.E.U8.CONSTANT R4, desc[UR6][R4.64+0x1] ;  /* 0x0000010604047981 */ /* 0x000ea4000c1e9100 */
[----:B--2---:R-:W-:-:S04]  /*09e0*/  ISETP.NE.AND P0, PT, R4, RZ, PT ;  /* 0x000000ff0400720c */ /* 0x004fc80003f05270 */
[----:B------:R-:W-:-:S09]  /*09f0*/  SEL R6, RZ, 0x1, !P0 ;  /* 0x00000001ff067807 */ /* 0x000fd20004000000 */
.L_x_19:
[----:B------:R-:W-:Y:S05]  /*0a00*/  BSYNC.RECONVERGENT B1 ;  /* 0x0000000000017941 */ /* 0x000fea0003800200 */
.L_x_18:
[----:B------:R1:W-:Y:S01]  /*0a10*/  STS [UR4+0x84], R6 ;  /* 0x00008406ff007988 */ /* 0x0003e20008000804 */
[----:B------:R-:W-:Y:S05]  /*0a20*/  BRA `(.L_x_9) ;  /* 0x0000000000447947 */ /* 0x000fea0003800000 */
.L_x_17:
[----:B------:R-:W-:Y:S01]  /*0a30*/  VIADD R4, R0, 0x1 ;  /* 0x0000000100047836 */ /* 0x000fe20000000000 */
[----:B------:R-:W-:Y:S01]  /*0a40*/  BSSY.RECONVERGENT B1, `(.L_x_20) ;  /* 0x000000e000017945 */ /* 0x000fe20003800200 */
[----:B------:R-:W-:-:S03]  /*0a50*/  IMAD.MOV.U32 R6, RZ, RZ, RZ ;  /* 0x000000ffff067224 */ /* 0x000fc600078e00ff */
[----:B------:R-:W-:-:S04]  /*0a60*/  VIMNMX R5, PT, PT, R4, R5, !PT ;  /* 0x0000000504057248 */ /* 0x000fc80007fe0100 */
[----:B------:R-:W-:-:S13]  /*0a70*/  ISETP.GE.AND P0, PT, R5, UR8, PT ;  /* 0x0000000805007c0c */ /* 0x000fda000bf06270 */
[----:B------:R-:W-:Y:S05]  /*0a80*/  @P0 BRA `(.L_x_21) ;  /* 0x0000000000240947 */ /* 0x000fea0003800000 */
[----:B------:R-:W1:Y:S01]  /*0a90*/  LDCU.64 UR10, c[0x0][0x380] ;  /* 0x00007000ff0a77ac */ /* 0x000e620008000a00 */
[----:B------:R-:W-:Y:S01]  /*0aa0*/  IMAD R4, R4, UR8, RZ ;  /* 0x0000000804047c24 */ /* 0x000fe2000f8e02ff */
[----:B------:R-:W-:-:S04]  /*0ab0*/  SHF.R.S32.HI R6, RZ, 0x1f, R3 ;  /* 0x0000001fff067819 */ /* 0x000fc80000011403 */
[----:B------:R-:W-:Y:S02]  /*0ac0*/  SHF.R.S32.HI R5, RZ, 0x1f, R4 ;  /* 0x0000001fff057819 */ /* 0x000fe40000011404 */
[----:B-1----:R-:W-:-:S04]  /*0ad0*/  IADD3 R4, P0, P2, R4, UR10, R3 ;  /* 0x0000000a04047c10 */ /* 0x002fc8000fa1e003 */
[----:B------:R-:W-:-:S05]  /*0ae0*/  IADD3.X R5, PT, PT, R5, UR11, R6, P0, P2 ;  /* 0x0000000b05057c10 */ /* 0x000fca00087e4406 */
[----:B------:R-:W2:Y:S02]  /*0af0*/  LDG.E.U8.CONSTANT R4, desc[UR6][R4.64+0x1] ;  /* 0x0000010604047981 */ /* 0x000ea4000c1e9100 */
[----:B--2---:R-:W-:-:S04]  /*0b00*/  ISETP.NE.AND P0, PT, R4, RZ, PT ;  /* 0x000000ff0400720c */ /* 0x004fc80003f05270 */
[----:B------:R-:W-:-:S09]  /*0b10*/  SEL R6, RZ, 0x1, !P0 ;  /* 0x00000001ff067807 */ /* 0x000fd20004000000 */
.L_x_21:
[----:B------:R-:W-:Y:S05]  /*0b20*/  BSYNC.RECONVERGENT B1 ;  /* 0x0000000000017941 */ /* 0x000fea0003800200 */
.L_x_20:
[----:B------:R2:W-:Y:S02]  /*0b30*/  STS [UR4+0x98c], R6 ;  /* 0x00098c06ff007988 */ /* 0x0005e40008000804 */
.L_x_9:
[----:B------:R-:W-:Y:S05]  /*0b40*/  BSYNC.RECONVERGENT B0 ;  /* 0x0000000000007941 */ /* 0x000fea0003800200 */
.L_x_7:
[----:B------:R-:W-:Y:S06]  /*0b50*/  BAR.SYNC.DEFER_BLOCKING 0x0 ;  /* 0x0000000000007b1d */ /* 0x000fec0000010000 */
[----:B------:R-:W-:Y:S05]  /*0b60*/  @P1 EXIT ;  /* 0x000000000000194d */ /* 0x000fea0003800000 */
[----:B------:R-:W-:Y:S01]  /*0b70*/  LDS R4, [R2+-0x88] ;  /* 0xffff780002047984 */ /* 0x000fe20000000800 */
[----:B------:R-:W5:Y:S01]  /*0b80*/  LDCU.64 UR4, c[0x0][0x388] ;  /* 0x00007100ff0477ac */ /* 0x000f620008000a00 */
[----:B------:R-:W-:Y:S02]  /*0b90*/  IMAD R0, R0, UR8, R3 ;  /* 0x0000000800007c24 */ /* 0x000fe4000f8e0203 */
[----:B-1----:R-:W-:Y:S04]  /*0ba0*/  LDS R5, [R2+-0x84] ;  /* 0xffff7c0002057984 */ /* 0x002fe80000000800 */
[----:B--234-:R-:W1:Y:S04]  /*0bb0*/  LDS R6, [R2+-0x80] ;  /* 0xffff800002067984 */ /* 0x01ce680000000800 */
[----:B------:R-:W-:Y:S04]  /*0bc0*/  LDS R7, [R2] ;  /* 0x0000000002077984 */ /* 0x000fe80000000800 */
[----:B0-----:R-:W0:Y:S04]  /*0bd0*/  LDS R8, [R2+0x8] ;  /* 0x0000080002087984 */ /* 0x001e280000000800 */
[----:B------:R-:W-:Y:S04]  /*0be0*/  LDS R9, [R2+0x88] ;  /* 0x0000880002097984 */ /* 0x000fe80000000800 */
[----:B------:R-:W2:Y:S04]  /*0bf0*/  LDS R10, [R2+0x8c] ;  /* 0x00008c00020a7984 */ /* 0x000ea80000000800 */
[----:B------:R-:W3:Y:S04]  /*0c00*/  LDS R11, [R2+0x90] ;  /* 0x00009000020b7984 */ /* 0x000ee80000000800 */
[----:B------:R-:W4:Y:S01]  /*0c10*/  LDS R12, [R2+0x4] ;  /* 0x00000400020c7984 */ /* 0x000f220000000800 */
[----:B-1----:R-:W-:-:S04]  /*0c20*/  IADD3 R4, PT, PT, R6, R5, R4 ;  /* 0x0000000506047210 */ /* 0x002fc80007ffe004 */
[----:B0-----:R-:W-:-:S04]  /*0c30*/  IADD3 R4, PT, PT, R8, R4, R7 ;  /* 0x0000000408047210 */ /* 0x001fc80007ffe007 */
[----:B--2---:R-:W-:-:S05]  /*0c40*/  IADD3 R4, PT, PT, R10, R4, R9 ;  /* 0x000000040a047210 */ /* 0x004fca0007ffe009 */
[----:B---3--:R-:W-:Y:S01]  /*0c50*/  IMAD.IADD R11, R4, 0x1, R11 ;  /* 0x00000001040b7824 */ /* 0x008fe200078e020b */
[----:B-----5:R-:W-:-:S04]  /*0c60*/  IADD3 R4, P1, PT, R0, UR4, RZ ;  /* 0x0000000400047c10 */ /* 0x020fc8000ff3e0ff */
[----:B------:R-:W-:Y:S02]  /*0c70*/  ISETP.NE.AND P0, PT, R11, 0x2, PT ;  /* 0x000000020b00780c */ /* 0x000fe40003f05270 */
[----:B------:R-:W-:Y:S02]  /*0c80*/  LEA.HI.X.SX32 R5, R0, UR5, 0x1, P1 ;  /* 0x0000000500057c11 */ /* 0x000fe400088f0eff */
[----:B----4-:R-:W-:-:S04]  /*0c90*/  ISETP.EQ.AND P0, PT, R12, 0x1, !P0 ;  /* 0x000000010c00780c */ /* 0x010fc80004702270 */
[----:B------:R-:W-:-:S04]  /*0ca0*/  ISETP.EQ.OR P0, PT, R11, 0x3, P0 ;  /* 0x000000030b00780c */ /* 0x000fc80000702670 */
[----:B------:R-:W-:-:S05]  /*0cb0*/  SEL R3, RZ, 0x1, !P0 ;  /* 0x00000001ff037807 */ /* 0x000fca0004000000 */
[----:B------:R-:W-:Y:S01]  /*0cc0*/  STG.E.U8 desc[UR6][R4.64], R3 ;  /* 0x0000000304007986 */ /* 0x000fe2000c101106 */
[----:B------:R-:W-:Y:S05]  /*0cd0*/  EXIT ;  /* 0x000000000000794d */ /* 0x000fea0003800000 */
.L_x_22:
[----:B------:R-:W-:-:S00]  /*0ce0*/  BRA `(.L_x_22) ;  /* 0xfffffffc00fc7947 */ /* 0x000fc0000383ffff */
[----:B------:R-:W-:-:S00]  /*0cf0*/  NOP ;  /* 0x0000000000007918 */ /* 0x000fc00000000000 */
        /* <DEDUP_REMOVED lines=8> */
.L_x_23:


//--------------------- .nv.shared._Z19game_of_life_kernelILi32ELi16EEvPKbPbi --------------------------
	.section	.nv.shared._Z19game_of_life_kernelILi32ELi16EEvPKbPbi,"aw",@nobits
	.sectionflags	@""
	.align	4
.nv.shared._Z19game_of_life_kernelILi32ELi16EEvPKbPbi:
	.zero		3472


//--------------------- .nv.shared.reserved.0     --------------------------
	.section	.nv.shared.reserved.0,"aw",@nobits
	.weak		__nv_reservedSMEM_offset_0_alias
	.size		__nv_reservedSMEM_offset_0_alias, 0, 64
	.other		__nv_reservedSMEM_offset_0_alias,@"STO_CUDA_RESERVED_SHARED STV_DEFAULT"
__nv_reservedSMEM_offset_0_alias:
	.zero		0
	.zero		64


//--------------------- .nv.constant0._Z19game_of_life_kernelILi32ELi16EEvPKbPbi --------------------------
	.section	.nv.constant0._Z19game_of_life_kernelILi32ELi16EEvPKbPbi,"a",@progbits
	.sectionflags	@""
	.align	4
.nv.constant0._Z19game_of_life_kernelILi32ELi16EEvPKbPbi:
	.zero		916


//--------------------- SYMBOLS --------------------------

	.type		.nv.reservedSmem.offset0,@object
	.size		.nv.reservedSmem.offset0,0x4
	.type		.nv.reservedSmem.cap,@object
	.size		.nv.reservedSmem.cap,0x4
